//
// Generated by NVIDIA NVVM Compiler
//
// Compiler Build ID: CL-36424714
// Cuda compilation tools, release 13.0, V13.0.88
// Based on NVVM 20.0.0
//

.version 9.0
.target sm_100
.address_size 64

	// .globl	_ZN9transpose14transpose_tileILi4ELi4EEEvPfS1_ii

.visible .entry _ZN9transpose14transpose_tileILi4ELi4EEEvPfS1_ii(
	.param .u64 .ptr .align 1 _ZN9transpose14transpose_tileILi4ELi4EEEvPfS1_ii_param_0,
	.param .u64 .ptr .align 1 _ZN9transpose14transpose_tileILi4ELi4EEEvPfS1_ii_param_1,
	.param .u32 _ZN9transpose14transpose_tileILi4ELi4EEEvPfS1_ii_param_2,
	.param .u32 _ZN9transpose14transpose_tileILi4ELi4EEEvPfS1_ii_param_3
)
{
	.reg .pred 	%p<4>;
	.reg .b32 	%r<15>;
	.reg .b32 	%f<17>;
	.reg .b64 	%rd<17>;

	ld.param.u64 	%rd1, [_ZN9transpose14transpose_tileILi4ELi4EEEvPfS1_ii_param_0];
	ld.param.u64 	%rd2, [_ZN9transpose14transpose_tileILi4ELi4EEEvPfS1_ii_param_1];
	ld.param.u32 	%r3, [_ZN9transpose14transpose_tileILi4ELi4EEEvPfS1_ii_param_2];
	ld.param.u32 	%r4, [_ZN9transpose14transpose_tileILi4ELi4EEEvPfS1_ii_param_3];
	mov.u32 	%r5, %ctaid.x;
	mov.u32 	%r6, %ntid.x;
	mov.u32 	%r7, %tid.x;
	mad.lo.s32 	%r8, %r5, %r6, %r7;
	shl.b32 	%r1, %r8, 2;
	mov.u32 	%r9, %ctaid.y;
	mov.u32 	%r10, %ntid.y;
	mov.u32 	%r11, %tid.y;
	mad.lo.s32 	%r12, %r9, %r10, %r11;
	shl.b32 	%r2, %r12, 2;
	setp.ge.s32 	%p1, %r2, %r3;
	setp.ge.s32 	%p2, %r1, %r4;
	or.pred  	%p3, %p1, %p2;
	@%p3 bra 	$L__BB0_2;
	cvta.to.global.u64 	%rd3, %rd2;
	cvta.to.global.u64 	%rd4, %rd1;
	mad.lo.s32 	%r13, %r2, %r4, %r1;
	mul.wide.s32 	%rd5, %r13, 4;
	add.s64 	%rd6, %rd4, %rd5;
	ld.global.v4.f32 	{%f1, %f2, %f3, %f4}, [%rd6];
	mul.wide.s32 	%rd7, %r4, 4;
	add.s64 	%rd8, %rd6, %rd7;
	ld.global.v4.f32 	{%f5, %f6, %f7, %f8}, [%rd8];
	add.s64 	%rd9, %rd8, %rd7;
	ld.global.v4.f32 	{%f9, %f10, %f11, %f12}, [%rd9];
	add.s64 	%rd10, %rd9, %rd7;
	ld.global.v4.f32 	{%f13, %f14, %f15, %f16}, [%rd10];
	mad.lo.s32 	%r14, %r1, %r3, %r2;
	mul.wide.s32 	%rd11, %r14, 4;
	add.s64 	%rd12, %rd3, %rd11;
	st.global.v4.f32 	[%rd12], {%f1, %f5, %f9, %f13};
	mul.wide.s32 	%rd13, %r3, 4;
	add.s64 	%rd14, %rd12, %rd13;
	st.global.v4.f32 	[%rd14], {%f2, %f6, %f10, %f14};
	add.s64 	%rd15, %rd14, %rd13;
	st.global.v4.f32 	[%rd15], {%f3, %f7, %f11, %f15};
	add.s64 	%rd16, %rd15, %rd13;
	st.global.v4.f32 	[%rd16], {%f4, %f8, %f12, %f16};
$L__BB0_2:
	ret;

}


// ===== COMPILED SASS (sm_100) =====

	.target	sm_100

	.elftype	@"ET_EXEC"


//--------------------- .note.nv.tkinfo           --------------------------
	.section	.note.nv.tkinfo,"",@"SHT_NOTE"
	.sectionflags	@"SHF_NOTE_NV_TKINFO"
	.tkinfo
        /*0018*/ 	.word	0x00000002
        /*0030*/ 	.string	""
        /*0030*/ 	.string	"ptxas"
        /*0030*/ 	.string	"Cuda compilation tools, release 13.0, V13.0.88"
        /*0030*/ 	.string	"Build cuda_13.0.r13.0/compiler.36424714_0"
        /*0030*/ 	.string	"-arch sm_100 -m 64 "



//--------------------- .note.nv.cuinfo           --------------------------
	.section	.note.nv.cuinfo,"",@"SHT_NOTE"
	.sectionflags	@"SHF_NOTE_NV_CUINFO"
        /*0018*/ 	.short	0x0002
        /*001a*/ 	.short	0x0064
        /*001c*/ 	.short	0x0082
	.zero		2


//--------------------- .nv.info                  --------------------------
	.section	.nv.info,"",@"SHT_CUDA_INFO"
	.align	4


	//----- nvinfo : EIATTR_REGCOUNT
	.align		4
        /*0000*/ 	.byte	0x04, 0x2f
        /*0002*/ 	.short	(.L_1 - .L_0)
	.align		4
.L_0:
        /*0004*/ 	.word	index@(_ZN9transpose14transpose_tileILi4ELi4EEEvPfS1_ii)
        /*0008*/ 	.word	0x00000028


	//----- nvinfo : EIATTR_FRAME_SIZE
	.align		4
.L_1:
        /*000c*/ 	.byte	0x04, 0x11
        /*000e*/ 	.short	(.L_3 - .L_2)
	.align		4
.L_2:
        /*0010*/ 	.word	index@(_ZN9transpose14transpose_tileILi4ELi4EEEvPfS1_ii)
        /*0014*/ 	.word	0x00000000


	//----- nvinfo : EIATTR_MIN_STACK_SIZE
	.align		4
.L_3:
        /*0018*/ 	.byte	0x04, 0x12
        /*001a*/ 	.short	(.L_5 - .L_4)
	.align		4
.L_4:
        /*001c*/ 	.word	index@(_ZN9transpose14transpose_tileILi4ELi4EEEvPfS1_ii)
        /*0020*/ 	.word	0x00000000
.L_5:


//--------------------- .nv.compat                --------------------------
	.section	.nv.compat,"",@"SHT_CUDA_COMPAT_INFO"
	.align	4
        /*0000*/ 	.byte	0x02, 0x09, 0x00, 0x00, 0x02, 0x02, 0x01, 0x00, 0x02, 0x05, 0x05, 0x00, 0x03, 0x07, 0x01, 0x01
        /*0010*/ 	.byte	0x02, 0x03, 0x00, 0x00, 0x02, 0x06, 0x01, 0x00, 0x04, 0x0b, 0x08, 0x00, 0x09, 0x00, 0x00, 0x00
        /*0020*/ 	.byte	0x00, 0x00, 0x00, 0x00


//--------------------- .nv.info._ZN9transpose14transpose_tileILi4ELi4EEEvPfS1_ii --------------------------
	.section	.nv.info._ZN9transpose14transpose_tileILi4ELi4EEEvPfS1_ii,"",@"SHT_CUDA_INFO"
	.sectionflags	@""
	.align	4


	//----- nvinfo : EIATTR_CUDA_API_VERSION
	.align		4
        /*0000*/ 	.byte	0x04, 0x37
        /*0002*/ 	.short	(.L_7 - .L_6)
.L_6:
        /*0004*/ 	.word	0x00000082


	//----- nvinfo : EIATTR_KPARAM_INFO
	.align		4
.L_7:
        /*0008*/ 	.byte	0x04, 0x17
        /*000a*/ 	.short	(.L_9 - .L_8)
.L_8:
        /*000c*/ 	.word	0x00000000
        /*0010*/ 	.short	0x0003
        /*0012*/ 	.short	0x0014
        /*0014*/ 	.byte	0x00, 0xf0, 0x11, 0x00


	//----- nvinfo : EIATTR_KPARAM_INFO
	.align		4
.L_9:
        /*0018*/ 	.byte	0x04, 0x17
        /*001a*/ 	.short	(.L_11 - .L_10)
.L_10:
        /*001c*/ 	.word	0x00000000
        /*0020*/ 	.short	0x0002
        /*0022*/ 	.short	0x0010
        /*0024*/ 	.byte	0x00, 0xf0, 0x11, 0x00


	//----- nvinfo : EIATTR_KPARAM_INFO
	.align		4
.L_11:
        /*0028*/ 	.byte	0x04, 0x17
        /*002a*/ 	.short	(.L_13 - .L_12)
.L_12:
        /*002c*/ 	.word	0x00000000
        /*0030*/ 	.short	0x0001
        /*0032*/ 	.short	0x0008
        /*0034*/ 	.byte	0x00, 0xf5, 0x21, 0x00


	//----- nvinfo : EIATTR_KPARAM_INFO
	.align		4
.L_13:
        /*0038*/ 	.byte	0x04, 0x17
        /*003a*/ 	.short	(.L_15 - .L_14)
.L_14:
        /*003c*/ 	.word	0x00000000
        /*0040*/ 	.short	0x0000
        /*0042*/ 	.short	0x0000
        /*0044*/ 	.byte	0x00, 0xf5, 0x21, 0x00


	//----- nvinfo : EIATTR_SPARSE_MMA_MASK
	.align		4
.L_15:
        /*0048*/ 	.byte	0x03, 0x50
        /*004a*/ 	.short	0x0000


	//----- nvinfo : EIATTR_MAXREG_COUNT
	.align		4
        /*004c*/ 	.byte	0x03, 0x1b
        /*004e*/ 	.short	0x00ff


	//----- nvinfo : EIATTR_MERCURY_ISA_VERSION
	.align		4
        /*0050*/ 	.byte	0x03, 0x5f
        /*0052*/ 	.short	0x0101


	//----- nvinfo : EIATTR_VRC_CTA_INIT_COUNT
	.align		4
        /*0054*/ 	.byte	0x02, 0x4a
	.zero		1
	.zero		1


	//----- nvinfo : EIATTR_EXIT_INSTR_OFFSETS
	.align		4
        /*0058*/ 	.byte	0x04, 0x1c
        /*005a*/ 	.short	(.L_17 - .L_16)


	//   ....[0]....
.L_16:
        /*005c*/ 	.word	0x000000e0


	//   ....[1]....
        /*0060*/ 	.word	0x00000330


	//----- nvinfo : EIATTR_CBANK_PARAM_SIZE
	.align		4
.L_17:
        /*0064*/ 	.byte	0x03, 0x19
        /*0066*/ 	.short	0x0018


	//----- nvinfo : EIATTR_PARAM_CBANK
	.align		4
        /*0068*/ 	.byte	0x04, 0x0a
        /*006a*/ 	.short	(.L_19 - .L_18)
	.align		4
.L_18:
        /*006c*/ 	.word	index@(.nv.constant0._ZN9transpose14transpose_tileILi4ELi4EEEvPfS1_ii)
        /*0070*/ 	.short	0x0380
        /*0072*/ 	.short	0x0018


	//----- nvinfo : EIATTR_SW_WAR
	.align		4
.L_19:
        /*0074*/ 	.byte	0x04, 0x36
        /*0076*/ 	.short	(.L_21 - .L_20)
.L_20:
        /*0078*/ 	.word	0x00000008
.L_21:


//--------------------- .nv.callgraph             --------------------------
	.section	.nv.callgraph,"",@"SHT_CUDA_CALLGRAPH"
	.align	4
	.sectionentsize	8
	.align		4
        /*0000*/ 	.word	0x00000000
	.align		4
        /*0004*/ 	.word	0xffffffff
	.align		4
        /*0008*/ 	.word	0x00000000
	.align		4
        /*000c*/ 	.word	0xfffffffe
	.align		4
        /*0010*/ 	.word	0x00000000
	.align		4
        /*0014*/ 	.word	0xfffffffd
	.align		4
        /*0018*/ 	.word	0x00000000
	.align		4
        /*001c*/ 	.word	0xfffffffc


//--------------------- .text._ZN9transpose14transpose_tileILi4ELi4EEEvPfS1_ii --------------------------
	.section	.text._ZN9transpose14transpose_tileILi4ELi4EEEvPfS1_ii,"ax",@progbits
	.align	128
        .global         _ZN9transpose14transpose_tileILi4ELi4EEEvPfS1_ii
        .type           _ZN9transpose14transpose_tileILi4ELi4EEEvPfS1_ii,@function
        .size           _ZN9transpose14transpose_tileILi4ELi4EEEvPfS1_ii,(.L_x_1 - _ZN9transpose14transpose_tileILi4ELi4EEEvPfS1_ii)
        .other          _ZN9transpose14transpose_tileILi4ELi4EEEvPfS1_ii,@"STO_CUDA_ENTRY STV_DEFAULT"
_ZN9transpose14transpose_tileILi4ELi4EEEvPfS1_ii:
.text._ZN9transpose14transpose_tileILi4ELi4EEEvPfS1_ii:
[----:B------:R-:W-:Y:S01]  /*0000*/  LDC R1, c[0x0][0x37c] ;  /* 0x0000df00ff017b82 */ /* 0x000fe20000000800 */
[----:B------:R-:W0:Y:S07]  /*0010*/  S2R R5, SR_TID.X ;  /* 0x0000000000057919 */ /* 0x000e2e0000002100 */
[----:B------:R-:W0:Y:S01]  /*0020*/  S2UR UR4, SR_CTAID.X ;  /* 0x00000000000479c3 */ /* 0x000e220000002500 */
[----:B------:R-:W1:Y:S07]  /*0030*/  S2R R4, SR_TID.Y ;  /* 0x0000000000047919 */ /* 0x000e6e0000002200 */
[----:B------:R-:W0:Y:S08]  /*0040*/  LDC R0, c[0x0][0x360] ;  /* 0x0000d800ff007b82 */ /* 0x000e300000000800 */
[----:B------:R-:W1:Y:S08]  /*0050*/  S2UR UR5, SR_CTAID.Y ;  /* 0x00000000000579c3 */ /* 0x000e700000002600 */
[----:B------:R-:W1:Y:S08]  /*0060*/  LDC R17, c[0x0][0x364] ;  /* 0x0000d900ff117b82 */ /* 0x000e700000000800 */
[----:B------:R-:W2:Y:S01]  /*0070*/  LDC.64 R2, c[0x0][0x390] ;  /* 0x0000e400ff027b82 */ /* 0x000ea20000000a00 */
[----:B0-----:R-:W-:-:S05]  /*0080*/  IMAD R0, R0, UR4, R5 ;  /* 0x0000000400007c24 */ /* 0x001fca000f8e0205 */
[----:B------:R-:W-:Y:S01]  /*0090*/  SHF.L.U32 R0, R0, 0x2, RZ ;  /* 0x0000000200007819 */ /* 0x000fe200000006ff */
[----:B-1----:R-:W-:-:S05]  /*00a0*/  IMAD R17, R17, UR5, R4 ;  /* 0x0000000511117c24 */ /* 0x002fca000f8e0204 */
[----:B------:R-:W-:Y:S02]  /*00b0*/  SHF.L.U32 R17, R17, 0x2, RZ ;  /* 0x0000000211117819 */ /* 0x000fe400000006ff */
[----:B--2---:R-:W-:-:S04]  /*00c0*/  ISETP.GE.AND P0, PT, R0, R3, PT ;  /* 0x000000030000720c */ /* 0x004fc80003f06270 */
[----:B------:R-:W-:-:S13]  /*00d0*/  ISETP.GE.OR P0, PT, R17, R2, P0 ;  /* 0x000000021100720c */ /* 0x000fda0000706670 */
[----:B------:R-:W-:Y:S05]  /*00e0*/  @P0 EXIT ;  /* 0x000000000000094d */ /* 0x000fea0003800000 */
[----:B------:R-:W0:Y:S01]  /*00f0*/  LDC.64 R12, c[0x0][0x380] ;  /* 0x0000e000ff0c7b82 */ /* 0x000e220000000a00 */
[----:B------:R-:W-:Y:S01]  /*0100*/  IMAD R5, R17, R3, R0 ;  /* 0x0000000311057224 */ /* 0x000fe200078e0200 */
[----:B------:R-:W1:Y:S06]  /*0110*/  LDCU.64 UR4, c[0x0][0x358] ;  /* 0x00006b00ff0477ac */ /* 0x000e6c0008000a00 */
[----:B------:R-:W2:Y:S01]  /*0120*/  LDC.64 R36, c[0x0][0x388] ;  /* 0x0000e200ff247b82 */ /* 0x000ea20000000a00 */
[----:B0-----:R-:W-:-:S04]  /*0130*/  IMAD.WIDE R12, R5, 0x4, R12 ;  /* 0x00000004050c7825 */ /* 0x001fc800078e020c */
[C---:B------:R-:W-:Y:S02]  /*0140*/  IMAD.WIDE R28, R3.reuse, 0x4, R12 ;  /* 0x00000004031c7825 */ /* 0x040fe400078e020c */
[----:B-1----:R-:W3:Y:S02]  /*0150*/  LDG.E.128 R12, desc[UR4][R12.64] ;  /* 0x000000040c0c7981 */ /* 0x002ee4000c1e1d00 */
[C---:B------:R-:W-:Y:S02]  /*0160*/  IMAD.WIDE R4, R3.reuse, 0x4, R28 ;  /* 0x0000000403047825 */ /* 0x040fe400078e021c */
[----:B------:R-:W4:Y:S02]  /*0170*/  LDG.E.128 R28, desc[UR4][R28.64] ;  /* 0x000000041c1c7981 */ /* 0x000f24000c1e1d00 */
[----:B------:R-:W-:Y:S02]  /*0180*/  IMAD.WIDE R8, R3, 0x4, R4 ;  /* 0x0000000403087825 */ /* 0x000fe400078e0204 */
[----:B------:R-:W5:Y:S04]  /*0190*/  LDG.E.128 R4, desc[UR4][R4.64] ;  /* 0x0000000404047981 */ /* 0x000f68000c1e1d00 */
[----:B------:R-:W5:Y:S01]  /*01a0*/  LDG.E.128 R8, desc[UR4][R8.64] ;  /* 0x0000000408087981 */ /* 0x000f62000c1e1d00 */
[----:B------:R-:W-:-:S04]  /*01b0*/  IMAD R17, R0, R2, R17 ;  /* 0x0000000200117224 */ /* 0x000fc800078e0211 */
[----:B--2---:R-:W-:-:S04]  /*01c0*/  IMAD.WIDE R36, R17, 0x4, R36 ;  /* 0x0000000411247825 */ /* 0x004fc800078e0224 */
[----:B------:R-:W-:-:S04]  /*01d0*/  IMAD.WIDE R34, R2, 0x4, R36 ;  /* 0x0000000402227825 */ /* 0x000fc800078e0224 */
[----:B------:R-:W-:-:S04]  /*01e0*/  IMAD.WIDE R32, R2, 0x4, R34 ;  /* 0x0000000402207825 */ /* 0x000fc800078e0222 */
[----:B------:R-:W-:Y:S01]  /*01f0*/  IMAD.WIDE R2, R2, 0x4, R32 ;  /* 0x0000000402027825 */ /* 0x000fe200078e0220 */
[----:B---3--:R-:W-:-:S03]  /*0200*/  MOV R16, R13 ;  /* 0x0000000d00107202 */ /* 0x008fc60000000f00 */
[----:B------:R-:W-:Y:S01]  /*0210*/  IMAD.MOV.U32 R24, RZ, RZ, R15 ;  /* 0x000000ffff187224 */ /* 0x000fe200078e000f */
[----:B------:R-:W-:Y:S02]  /*0220*/  MOV R20, R14 ;  /* 0x0000000e00147202 */ /* 0x000fe40000000f00 */
[----:B----4-:R-:W-:Y:S01]  /*0230*/  MOV R13, R28 ;  /* 0x0000001c000d7202 */ /* 0x010fe20000000f00 */
[----:B------:R-:W-:Y:S01]  /*0240*/  IMAD.MOV.U32 R25, RZ, RZ, R31 ;  /* 0x000000ffff197224 */ /* 0x000fe200078e001f */
[----:B------:R-:W-:Y:S02]  /*0250*/  MOV R17, R29 ;  /* 0x0000001d00117202 */ /* 0x000fe40000000f00 */
[----:B------:R-:W-:Y:S02]  /*0260*/  MOV R21, R30 ;  /* 0x0000001e00157202 */ /* 0x000fe40000000f00 */
[----:B-----5:R-:W-:Y:S01]  /*0270*/  MOV R14, R4 ;  /* 0x00000004000e7202 */ /* 0x020fe20000000f00 */
[----:B------:R-:W-:Y:S01]  /*0280*/  IMAD.MOV.U32 R26, RZ, RZ, R7 ;  /* 0x000000ffff1a7224 */ /* 0x000fe200078e0007 */
[----:B------:R-:W-:-:S02]  /*0290*/  MOV R18, R5 ;  /* 0x0000000500127202 */ /* 0x000fc40000000f00 */
[----:B------:R-:W-:Y:S02]  /*02a0*/  MOV R15, R8 ;  /* 0x00000008000f7202 */ /* 0x000fe40000000f00 */
[----:B------:R-:W-:Y:S02]  /*02b0*/  MOV R19, R9 ;  /* 0x0000000900137202 */ /* 0x000fe40000000f00 */
[----:B------:R-:W-:Y:S01]  /*02c0*/  MOV R22, R6 ;  /* 0x0000000600167202 */ /* 0x000fe20000000f00 */
[----:B------:R-:W-:Y:S01]  /*02d0*/  STG.E.128 desc[UR4][R36.64], R12 ;  /* 0x0000000c24007986 */ /* 0x000fe2000c101d04 */
[----:B------:R-:W-:Y:S02]  /*02e0*/  MOV R23, R10 ;  /* 0x0000000a00177202 */ /* 0x000fe40000000f00 */
[----:B------:R-:W-:Y:S01]  /*02f0*/  MOV R27, R11 ;  /* 0x0000000b001b7202 */ /* 0x000fe20000000f00 */
[----:B------:R-:W-:Y:S04]  /*0300*/  STG.E.128 desc[UR4][R34.64], R16 ;  /* 0x0000001022007986 */ /* 0x000fe8000c101d04 */
[----:B------:R-:W-:Y:S04]  /*0310*/  STG.E.128 desc[UR4][R32.64], R20 ;  /* 0x0000001420007986 */ /* 0x000fe8000c101d04 */
[----:B------:R-:W-:Y:S01]  /*0320*/  STG.E.128 desc[UR4][R2.64], R24 ;  /* 0x0000001802007986 */ /* 0x000fe2000c101d04 */
[----:B------:R-:W-:Y:S05]  /*0330*/  EXIT ;  /* 0x000000000000794d */ /* 0x000fea0003800000 */
.L_x_0:
[----:B------:R-:W-:-:S00]  /*0340*/  BRA `(.L_x_0) ;  /* 0xfffffffc00fc7947 */ /* 0x000fc0000383ffff */
[----:B------:R-:W-:-:S00]  /*0350*/  NOP ;  /* 0x0000000000007918 */ /* 0x000fc00000000000 */
        /* <DEDUP_REMOVED lines=10> */
.L_x_1:


//--------------------- .nv.shared.reserved.0     --------------------------
	.section	.nv.shared.reserved.0,"aw",@nobits
	.weak		__nv_reservedSMEM_offset_0_alias
	.size		__nv_reservedSMEM_offset_0_alias, 0, 64
	.other		__nv_reservedSMEM_offset_0_alias,@"STO_CUDA_RESERVED_SHARED STV_DEFAULT"
__nv_reservedSMEM_offset_0_alias:
	.zero		0
	.zero		64


//--------------------- .nv.constant0._ZN9transpose14transpose_tileILi4ELi4EEEvPfS1_ii --------------------------
	.section	.nv.constant0._ZN9transpose14transpose_tileILi4ELi4EEEvPfS1_ii,"a",@progbits
	.sectionflags	@""
	.align	4
.nv.constant0._ZN9transpose14transpose_tileILi4ELi4EEEvPfS1_ii:
	.zero		920


//--------------------- SYMBOLS --------------------------

	.type		.nv.reservedSmem.offset0,@object
	.size		.nv.reservedSmem.offset0,0x4
